	.headerflags	@"EF_CUDA_TEXMODE_UNIFIED EF_CUDA_64BIT_ADDRESS EF_CUDA_SM86 EF_CUDA_VIRTUAL_SM(EF_CUDA_SM86)"
	.elftype	@"ET_EXEC"


//--------------------- .nv.info                  --------------------------
	.section	.nv.info,"",@"SHT_CUDA_INFO"
	.align	4


	//----- nvinfo : EIATTR_REGCOUNT
	.align		4
        /*0000*/ 	.byte	0x04, 0x2f
        /*0002*/ 	.short	(.L_1 - .L_0)
	.align		4
.L_0:
        /*0004*/ 	.word	index@(triton_mm)
        /*0008*/ 	.word	0x00000050


	//----- nvinfo : EIATTR_MIN_STACK_SIZE
	.align		4
.L_1:
        /*000c*/ 	.byte	0x04, 0x12
        /*000e*/ 	.short	(.L_3 - .L_2)
	.align		4
.L_2:
        /*0010*/ 	.word	index@(triton_mm)
        /*0014*/ 	.word	0x00000000


	//----- nvinfo : EIATTR_FRAME_SIZE
	.align		4
.L_3:
        /*0018*/ 	.byte	0x04, 0x11
        /*001a*/ 	.short	(.L_5 - .L_4)
	.align		4
.L_4:
        /*001c*/ 	.word	index@(triton_mm)
        /*0020*/ 	.word	0x00000000


	//----- nvinfo : EIATTR_MIN_STACK_SIZE
	.align		4
.L_5:
        /*0024*/ 	.byte	0x04, 0x12
        /*0026*/ 	.short	(.L_7 - .L_6)
	.align		4
.L_6:
        /*0028*/ 	.word	index@(triton_mm)
        /*002c*/ 	.word	0x00000000
.L_7:


//--------------------- .nv.info.triton_mm        --------------------------
	.section	.nv.info.triton_mm,"",@"SHT_CUDA_INFO"
	.sectionflags	@""
	.align	4


	//----- nvinfo : EIATTR_CUDA_API_VERSION
	.align		4
        /*0000*/ 	.byte	0x04, 0x37
        /*0002*/ 	.short	(.L_9 - .L_8)
.L_8:
        /*0004*/ 	.word	0x0000007c


	//----- nvinfo : EIATTR_SW2861232_WAR
	.align		4
.L_9:
        /*0008*/ 	.byte	0x01, 0x35
	.zero		2


	//----- nvinfo : EIATTR_PARAM_CBANK
	.align		4
        /*000c*/ 	.byte	0x04, 0x0a
        /*000e*/ 	.short	(.L_11 - .L_10)
	.align		4
.L_10:
        /*0010*/ 	.word	index@(.nv.constant0.triton_mm)
        /*0014*/ 	.short	0x0160
        /*0016*/ 	.short	0x0020


	//----- nvinfo : EIATTR_CBANK_PARAM_SIZE
	.align		4
.L_11:
        /*0018*/ 	.byte	0x03, 0x19
        /*001a*/ 	.short	0x0020


	//----- nvinfo : EIATTR_KPARAM_INFO
	.align		4
        /*001c*/ 	.byte	0x04, 0x17
        /*001e*/ 	.short	(.L_13 - .L_12)
.L_12:
        /*0020*/ 	.word	0x00000000
        /*0024*/ 	.short	0x0003
        /*0026*/ 	.short	0x0018
        /*0028*/ 	.byte	0x00, 0xf4, 0x21, 0x00


	//----- nvinfo : EIATTR_KPARAM_INFO
	.align		4
.L_13:
        /*002c*/ 	.byte	0x04, 0x17
        /*002e*/ 	.short	(.L_15 - .L_14)
.L_14:
        /*0030*/ 	.word	0x00000000
        /*0034*/ 	.short	0x0002
        /*0036*/ 	.short	0x0010
        /*0038*/ 	.byte	0x00, 0xf4, 0x21, 0x00


	//----- nvinfo : EIATTR_KPARAM_INFO
	.align		4
.L_15:
        /*003c*/ 	.byte	0x04, 0x17
        /*003e*/ 	.short	(.L_17 - .L_16)
.L_16:
        /*0040*/ 	.word	0x00000000
        /*0044*/ 	.short	0x0001
        /*0046*/ 	.short	0x0008
        /*0048*/ 	.byte	0x00, 0xf4, 0x21, 0x00


	//----- nvinfo : EIATTR_KPARAM_INFO
	.align		4
.L_17:
        /*004c*/ 	.byte	0x04, 0x17
        /*004e*/ 	.short	(.L_19 - .L_18)
.L_18:
        /*0050*/ 	.word	0x00000000
        /*0054*/ 	.short	0x0000
        /*0056*/ 	.short	0x0000
        /*0058*/ 	.byte	0x00, 0xf4, 0x21, 0x00


	//----- nvinfo : EIATTR_MAXREG_COUNT
	.align		4
.L_19:
        /*005c*/ 	.byte	0x03, 0x1b
        /*005e*/ 	.short	0x00ff


	//----- nvinfo : EIATTR_EXIT_INSTR_OFFSETS
	.align		4
        /*0060*/ 	.byte	0x04, 0x1c
        /*0062*/ 	.short	(.L_21 - .L_20)


	//   ....[0]....
.L_20:
        /*0064*/ 	.word	0x00001550


	//   ....[1]....
        /*0068*/ 	.word	0x000015a0


	//----- nvinfo : EIATTR_REQNTID
	.align		4
.L_21:
        /*006c*/ 	.byte	0x04, 0x10
        /*006e*/ 	.short	(.L_23 - .L_22)
.L_22:
        /*0070*/ 	.word	0x00000100
        /*0074*/ 	.word	0x00000001
        /*0078*/ 	.word	0x00000001
.L_23:


//--------------------- .nv.callgraph             --------------------------
	.section	.nv.callgraph,"",@"SHT_CUDA_CALLGRAPH"
	.align	4
	.sectionentsize	8
	.align		4
        /*0000*/ 	.word	0x00000000
	.align		4
        /*0004*/ 	.word	0xffffffff
	.align		4
        /*0008*/ 	.word	0x00000000
	.align		4
        /*000c*/ 	.word	0xfffffffe
	.align		4
        /*0010*/ 	.word	0x00000000
	.align		4
        /*0014*/ 	.word	0xfffffffd
	.align		4
        /*0018*/ 	.word	0x00000000
	.align		4
        /*001c*/ 	.word	0xfffffffc


//--------------------- .nv.rel.action            --------------------------
	.section	.nv.rel.action,"",@"SHT_CUDA_RELOCINFO"
	.align	8
	.sectionentsize	8
        /*0000*/ 	.byte	0x73, 0x00, 0x00, 0x00, 0x00, 0x00, 0x00, 0x00, 0x00, 0x00, 0x00, 0x11, 0x25, 0x00, 0x05, 0x36


//--------------------- .nv.constant0.triton_mm   --------------------------
	.section	.nv.constant0.triton_mm,"a",@progbits
	.sectionflags	@""
	.align	4
.nv.constant0.triton_mm:
	.zero		384


//--------------------- .text.triton_mm           --------------------------
	.section	.text.triton_mm,"ax",@progbits
	.sectionflags	@"SHF_BARRIERS=1"
	.sectioninfo	@"SHI_REGISTERS=80"
	.align	128
        .global         triton_mm
        .type           triton_mm,@function
        .size           triton_mm,(.L_x_2 - triton_mm)
        .other          triton_mm,@"STO_CUDA_ENTRY STV_DEFAULT"
triton_mm:
.text.triton_mm:
[----:B------:R-:W-:Y:S02]  /*0000*/  IMAD.MOV.U32 R1, RZ, RZ, c[0x0][0x28] ;  /* 0x00000a00ff017624 */ /* 0x000fe400078e00ff */
[----:B------:R-:W1:Y:S01]  /*0010*/  S2R R7, SR_CTAID.X ;  /* 0x0000000000077919 */ /* 0x000e620000002500 */
[----:B------:R-:W-:Y:S01]  /*0020*/  IMAD.MOV.U32 R3, RZ, RZ, 0x8 ;  /* 0x00000008ff037424 */ /* 0x000fe200078e00ff */
[----:B------:R-:W-:Y:S01]  /*0030*/  ULDC.64 UR4, c[0x0][0x118] ;  /* 0x0000460000047ab9 */ /* 0x000fe20000000a00 */
[----:B------:R-:W-:Y:S01]  /*0040*/  IMAD.MOV.U32 R60, RZ, RZ, RZ ;  /* 0x000000ffff3c7224 */ /* 0x000fe200078e00ff */
[----:B------:R-:W2:Y:S01]  /*0050*/  S2R R76, SR_TID.X ;  /* 0x00000000004c7919 */ /* 0x000ea20000002100 */
[----:B------:R-:W-:Y:S01]  /*0060*/  CS2R R48, SRZ ;  /* 0x0000000000307805 */ /* 0x000fe2000001ff00 */
        /* <DEDUP_REMOVED lines=11> */
[----:B-1----:R-:W-:-:S02]  /*0120*/  SHF.R.S32.HI R0, RZ, 0x1f, R7 ;  /* 0x0000001fff007819 */ /* 0x002fc40000011407 */
[-C--:B------:R-:W-:Y:S02]  /*0130*/  IABS R10, R7.reuse ;  /* 0x00000007000a7213 */ /* 0x080fe40000000000 */
[----:B------:R-:W-:Y:S01]  /*0140*/  LEA.HI R0, R0, R7, RZ, 0x8 ;  /* 0x0000000700007211 */ /* 0x000fe200078f40ff */
[C---:B--2---:R-:W-:Y:S01]  /*0150*/  IMAD.SHL.U32 R77, R76.reuse, 0x8, RZ ;  /* 0x000000084c4d7824 */ /* 0x044fe200078e00ff */
[----:B------:R-:W-:Y:S02]  /*0160*/  LOP3.LUT R13, R76, 0x80, RZ, 0xc0, !PT ;  /* 0x000000804c0d7812 */ /* 0x000fe400078ec0ff */
[----:B------:R-:W-:Y:S02]  /*0170*/  SHF.R.S32.HI R4, RZ, 0x8, R0 ;  /* 0x00000008ff047819 */ /* 0x000fe40000011400 */
[----:B------:R-:W-:Y:S02]  /*0180*/  LOP3.LUT R0, R0, 0xffffff00, RZ, 0xc0, !PT ;  /* 0xffffff0000007812 */ /* 0x000fe400078ec0ff */
[----:B------:R-:W-:Y:S01]  /*0190*/  LOP3.LUT R14, R76, 0x10, RZ, 0xc0, !PT ;  /* 0x000000104c0e7812 */ /* 0x000fe200078ec0ff */
[----:B------:R-:W-:-:S02]  /*01a0*/  IMAD R2, R4, -0x8, R3 ;  /* 0xfffffff804027824 */ /* 0x000fc400078e0203 */
[----:B------:R-:W-:-:S03]  /*01b0*/  IMAD.IADD R0, R7, 0x1, -R0 ;  /* 0x0000000107007824 */ /* 0x000fc600078e0a00 */
[----:B------:R-:W-:-:S04]  /*01c0*/  IMNMX R5, R2, 0x8, PT ;  /* 0x0000000802057817 */ /* 0x000fc80003800200 */
[-C--:B------:R-:W-:Y:S02]  /*01d0*/  IABS R8, R5.reuse ;  /* 0x0000000500087213 */ /* 0x080fe40000000000 */
[----:B------:R-:W-:Y:S02]  /*01e0*/  IABS R11, R5 ;  /* 0x00000005000b7213 */ /* 0x000fe40000000000 */
[----:B------:R-:W1:Y:S08]  /*01f0*/  I2F.RP R6, R8 ;  /* 0x0000000800067306 */ /* 0x000e700000209400 */
[----:B-1----:R-:W1:Y:S02]  /*0200*/  MUFU.RCP R6, R6 ;  /* 0x0000000600067308 */ /* 0x002e640000001000 */
[----:B-1----:R-:W-:-:S02]  /*0210*/  IADD3 R2, R6, 0xffffffe, RZ ;  /* 0x0ffffffe06027810 */ /* 0x002fc40007ffe0ff */
[----:B------:R-:W-:-:S04]  /*0220*/  IABS R6, R0 ;  /* 0x0000000000067213 */ /* 0x000fc80000000000 */
[----:B------:R1:W2:Y:S01]  /*0230*/  F2I.FTZ.U32.TRUNC.NTZ R3, R2 ;  /* 0x0000000200037305 */ /* 0x0002a2000021f000 */
[----:B------:R-:W-:-:S04]  /*0240*/  LOP3.LUT R0, R0, R5, RZ, 0x3c, !PT ;  /* 0x0000000500007212 */ /* 0x000fc800078e3cff */
[----:B------:R-:W-:Y:S02]  /*0250*/  ISETP.GE.AND P3, PT, R0, RZ, PT ;  /* 0x000000ff0000720c */ /* 0x000fe40003f66270 */
[----:B------:R-:W-:Y:S01]  /*0260*/  LOP3.LUT R0, RZ, R5, RZ, 0x33, !PT ;  /* 0x00000005ff007212 */ /* 0x000fe200078e33ff */
[----:B-1----:R-:W-:Y:S02]  /*0270*/  IMAD.MOV.U32 R2, RZ, RZ, RZ ;  /* 0x000000ffff027224 */ /* 0x002fe400078e00ff */
[----:B--2---:R-:W-:-:S04]  /*0280*/  IMAD.MOV R9, RZ, RZ, -R3 ;  /* 0x000000ffff097224 */ /* 0x004fc800078e0a03 */
[----:B------:R-:W-:-:S04]  /*0290*/  IMAD R9, R9, R8, RZ ;  /* 0x0000000809097224 */ /* 0x000fc800078e02ff */
[----:B------:R-:W-:-:S04]  /*02a0*/  IMAD.HI.U32 R3, R3, R9, R2 ;  /* 0x0000000903037227 */ /* 0x000fc800078e0002 */
[----:B------:R-:W-:Y:S02]  /*02b0*/  IMAD.MOV R9, RZ, RZ, -R11 ;  /* 0x000000ffff097224 */ /* 0x000fe400078e0a0b */
[----:B------:R-:W-:-:S04]  /*02c0*/  IMAD.HI.U32 R2, R3, R6, RZ ;  /* 0x0000000603027227 */ /* 0x000fc800078e00ff */
[----:B------:R-:W-:-:S04]  /*02d0*/  IMAD.HI.U32 R3, R3, R10, RZ ;  /* 0x0000000a03037227 */ /* 0x000fc800078e00ff */
[-C--:B------:R-:W-:Y:S02]  /*02e0*/  IMAD R6, R2, R9.reuse, R6 ;  /* 0x0000000902067224 */ /* 0x080fe400078e0206 */
[----:B------:R-:W-:-:S03]  /*02f0*/  IMAD R3, R3, R9, R10 ;  /* 0x0000000903037224 */ /* 0x000fc600078e020a */
[C---:B------:R-:W-:Y:S02]  /*0300*/  ISETP.GT.U32.AND P2, PT, R8.reuse, R6, PT ;  /* 0x000000060800720c */ /* 0x040fe40003f44070 */
[----:B------:R-:W-:-:S11]  /*0310*/  ISETP.GT.U32.AND P0, PT, R8, R3, PT ;  /* 0x000000030800720c */ /* 0x000fd60003f04070 */
[--C-:B------:R-:W-:Y:S01]  /*0320*/  @!P2 IMAD.IADD R6, R6, 0x1, -R8.reuse ;  /* 0x000000010606a824 */ /* 0x100fe200078e0a08 */
[----:B------:R-:W-:Y:S01]  /*0330*/  @!P2 IADD3 R2, R2, 0x1, RZ ;  /* 0x000000010202a810 */ /* 0x000fe20007ffe0ff */
[----:B------:R-:W-:Y:S01]  /*0340*/  @!P0 IMAD.IADD R3, R3, 0x1, -R8 ;  /* 0x0000000103038824 */ /* 0x000fe200078e0a08 */
[----:B------:R-:W-:Y:S01]  /*0350*/  ISETP.GE.AND P2, PT, R7, RZ, PT ;  /* 0x000000ff0700720c */ /* 0x000fe20003f46270 */
[----:B------:R-:W-:Y:S01]  /*0360*/  IMAD.SHL.U32 R7, R76, 0x4, RZ ;  /* 0x000000044c077824 */ /* 0x000fe200078e00ff */
[----:B------:R-:W-:Y:S02]  /*0370*/  ISETP.GE.U32.AND P0, PT, R6, R8, PT ;  /* 0x000000080600720c */ /* 0x000fe40003f06070 */
[----:B------:R-:W-:Y:S02]  /*0380*/  ISETP.GT.U32.AND P1, PT, R8, R3, PT ;  /* 0x000000030800720c */ /* 0x000fe40003f24070 */
[--C-:B------:R-:W-:Y:S02]  /*0390*/  SHF.R.U32.HI R6, RZ, 0x2, R76.reuse ;  /* 0x00000002ff067819 */ /* 0x100fe4000001164c */
[----:B------:R-:W-:-:S02]  /*03a0*/  LOP3.LUT R69, R7, 0x18, R76, 0x48, !PT ;  /* 0x0000001807457812 */ /* 0x000fc400078e484c */
[----:B------:R-:W-:-:S05]  /*03b0*/  SGXT.U32 R6, R6, 0x5 ;  /* 0x000000050606781a */ /* 0x000fca0000000000 */
[----:B------:R-:W-:Y:S02]  /*03c0*/  @P0 IADD3 R2, R2, 0x1, RZ ;  /* 0x0000000102020810 */ /* 0x000fe40007ffe0ff */
[----:B------:R-:W-:Y:S01]  /*03d0*/  ISETP.NE.AND P0, PT, R5, RZ, PT ;  /* 0x000000ff0500720c */ /* 0x000fe20003f05270 */
[----:B------:R-:W-:Y:S01]  /*03e0*/  @!P1 IMAD.IADD R3, R3, 0x1, -R8 ;  /* 0x0000000103039824 */ /* 0x000fe200078e0a08 */
[----:B------:R-:W-:Y:S01]  /*03f0*/  SHF.R.U32.HI R5, RZ, 0x2, R13 ;  /* 0x00000002ff057819 */ /* 0x000fe2000001160d */
[----:B------:R-:W-:Y:S01]  /*0400*/  @!P3 IMAD.MOV R2, RZ, RZ, -R2 ;  /* 0x000000ffff02b224 */ /* 0x000fe200078e0a02 */
[----:B------:R-:W-:Y:S01]  /*0410*/  SHF.R.U32.HI R8, RZ, 0x1, R14 ;  /* 0x00000001ff087819 */ /* 0x000fe2000001160e */
[----:B------:R-:W-:Y:S01]  /*0420*/  @!P2 IMAD.MOV R3, RZ, RZ, -R3 ;  /* 0x000000ffff03a224 */ /* 0x000fe200078e0a03 */
[----:B------:R-:W-:Y:S01]  /*0430*/  LOP3.LUT R5, R6, R5, RZ, 0xfc, !PT ;  /* 0x0000000506057212 */ /* 0x000fe200078efcff */
[----:B------:R-:W-:Y:S01]  /*0440*/  IMAD.MOV.U32 R14, RZ, RZ, 0x2 ;  /* 0x00000002ff0e7424 */ /* 0x000fe200078e00ff */
[----:B------:R-:W-:-:S02]  /*0450*/  SEL R74, R0, R2, !P0 ;  /* 0x00000002004a7207 */ /* 0x000fc40004000000 */
[----:B------:R-:W-:Y:S02]  /*0460*/  SEL R3, R0, R3, !P0 ;  /* 0x0000000300037207 */ /* 0x000fe40004000000 */
[----:B------:R-:W-:Y:S01]  /*0470*/  SHF.R.U32.HI R0, RZ, 0x2, R76 ;  /* 0x00000002ff007819 */ /* 0x000fe2000001164c */
[----:B------:R-:W-:Y:S01]  /*0480*/  IMAD.SHL.U32 R74, R74, 0x80, RZ ;  /* 0x000000804a4a7824 */ /* 0x000fe200078e00ff */
[----:B------:R-:W-:Y:S01]  /*0490*/  LOP3.LUT R71, R8, 0x18, R7, 0x78, !PT ;  /* 0x0000001808477812 */ /* 0x000fe200078e7807 */
[----:B------:R-:W-:Y:S01]  /*04a0*/  IMAD R3, R4, 0x8, R3 ;  /* 0x0000000804037824 */ /* 0x000fe200078e0203 */
[----:B------:R-:W-:Y:S02]  /*04b0*/  LOP3.LUT R12, R0, 0x18, RZ, 0xc0, !PT ;  /* 0x00000018000c7812 */ /* 0x000fe400078ec0ff */
[----:B------:R-:W-:Y:S01]  /*04c0*/  LOP3.LUT R6, R74, R5, RZ, 0xfc, !PT ;  /* 0x000000054a067212 */ /* 0x000fe200078efcff */
[----:B------:R-:W-:Y:S01]  /*04d0*/  IMAD.SHL.U32 R75, R3, 0x40, RZ ;  /* 0x00000040034b7824 */ /* 0x000fe200078e00ff */
[----:B------:R-:W-:-:S02]  /*04e0*/  SHF.R.S32.HI R9, RZ, 0x19, R3 ;  /* 0x00000019ff097819 */ /* 0x000fc40000011403 */
[----:B------:R-:W-:Y:S02]  /*04f0*/  PRMT R2, R6, 0x9910, RZ ;  /* 0x0000991006027816 */ /* 0x000fe400000000ff */
[----:B------:R-:W-:Y:S02]  /*0500*/  LOP3.LUT R3, R74, 0x40, R5, 0xfe, !PT ;  /* 0x000000404a037812 */ /* 0x000fe400078efe05 */
[----:B------:R-:W-:Y:S01]  /*0510*/  LOP3.LUT R4, R7, 0x8, RZ, 0xc0, !PT ;  /* 0x0000000807047812 */ /* 0x000fe200078ec0ff */
[----:B------:R-:W-:Y:S01]  /*0520*/  IMAD.MOV.U32 R0, RZ, RZ, R2 ;  /* 0x000000ffff007224 */ /* 0x000fe200078e0002 */
[----:B------:R-:W-:-:S04]  /*0530*/  LOP3.LUT R2, R77, 0x18, R76, 0x48, !PT ;  /* 0x000000184d027812 */ /* 0x000fc800078e484c */
[----:B------:R-:W-:Y:S01]  /*0540*/  SHF.R.S32.HI R0, RZ, 0xf, R0 ;  /* 0x0000000fff007819 */ /* 0x000fe20000011400 */
[----:B------:R-:W-:Y:S01]  /*0550*/  IMAD R61, R5, 0x20, R2 ;  /* 0x00000020053d7824 */ /* 0x000fe200078e0202 */
[----:B------:R-:W-:Y:S02]  /*0560*/  LOP3.LUT R5, R75, R5, RZ, 0xfc, !PT ;  /* 0x000000054b057212 */ /* 0x000fe400078efcff */
[----:B------:R-:W-:Y:S01]  /*0570*/  LOP3.LUT R10, R0, 0xffff, RZ, 0xc0, !PT ;  /* 0x0000ffff000a7812 */ /* 0x000fe200078ec0ff */
[----:B------:R-:W-:Y:S01]  /*0580*/  IMAD.SHL.U32 R61, R61, 0x2, RZ ;  /* 0x000000023d3d7824 */ /* 0x000fe200078e00ff */
[----:B------:R-:W-:Y:S02]  /*0590*/  SGXT R0, R9, 0x1 ;  /* 0x000000010900781a */ /* 0x000fe40000000200 */
[----:B------:R-:W-:Y:S02]  /*05a0*/  LEA.HI R2, R10, R3, RZ, 0x1c ;  /* 0x000000030a027211 */ /* 0x000fe400078fe0ff */
[----:B------:R-:W-:-:S02]  /*05b0*/  LOP3.LUT R9, R8, 0x10, R7, 0xf8, !PT ;  /* 0x0000001008097812 */ /* 0x000fc400078ef807 */
[----:B------:R-:W-:Y:S02]  /*05c0*/  LOP3.LUT R2, R2, 0xf000, RZ, 0xc0, !PT ;  /* 0x0000f00002027812 */ /* 0x000fe400078ec0ff */
[----:B------:R-:W-:Y:S02]  /*05d0*/  LOP3.LUT R8, R12, 0x7, R76, 0xf8, !PT ;  /* 0x000000070c087812 */ /* 0x000fe400078ef84c */
[----:B------:R-:W-:Y:S01]  /*05e0*/  LOP3.LUT R9, R9, 0x10, R4, 0x1e, !PT ;  /* 0x0000001009097812 */ /* 0x000fe200078e1e04 */
[----:B------:R-:W-:Y:S01]  /*05f0*/  IMAD.MOV R2, RZ, RZ, -R2 ;  /* 0x000000ffff027224 */ /* 0x000fe200078e0a02 */
[----:B------:R-:W-:Y:S01]  /*0600*/  LOP3.LUT R4, R76, 0xf, RZ, 0xc0, !PT ;  /* 0x0000000f4c047812 */ /* 0x000fe200078ec0ff */
[----:B------:R-:W-:Y:S01]  /*0610*/  IMAD R69, R8, 0x20, R69 ;  /* 0x0000002008457824 */ /* 0x000fe200078e0245 */
[----:B------:R-:W-:Y:S02]  /*0620*/  LEA.HI R0, R0, R5, RZ, 0x9 ;  /* 0x0000000500007211 */ /* 0x000fe400078f48ff */
[----:B------:R-:W-:-:S02]  /*0630*/  PRMT R12, R2, 0x7710, RZ ;  /* 0x00007710020c7816 */ /* 0x000fc400000000ff */
[----:B------:R-:W-:Y:S02]  /*0640*/  LEA.HI R2, R10, R6, RZ, 0x1c ;  /* 0x000000060a027211 */ /* 0x000fe400078fe0ff */
[----:B------:R-:W-:Y:S02]  /*0650*/  LEA.HI R7, R13, R4, RZ, 0x1d ;  /* 0x000000040d077211 */ /* 0x000fe400078fe8ff */
[----:B------:R-:W-:Y:S02]  /*0660*/  LOP3.LUT R4, R2, 0xf000, RZ, 0xc0, !PT ;  /* 0x0000f00002047812 */ /* 0x000fe400078ec0ff */
[----:B------:R-:W-:Y:S01]  /*0670*/  LOP3.LUT R0, R0, 0xffe00, RZ, 0xc0, !PT ;  /* 0x000ffe0000007812 */ /* 0x000fe200078ec0ff */
[----:B------:R-:W-:Y:S01]  /*0680*/  IMAD.SHL.U32 R72, R7, 0x20, RZ ;  /* 0x0000002007487824 */ /* 0x000fe200078e00ff */
[----:B------:R-:W-:Y:S01]  /*0690*/  LOP3.LUT R8, R76, 0x3, RZ, 0xc0, !PT ;  /* 0x000000034c087812 */ /* 0x000fe200078ec0ff */
[----:B------:R-:W-:Y:S02]  /*06a0*/  IMAD.MOV R4, RZ, RZ, -R4 ;  /* 0x000000ffff047224 */ /* 0x000fe400078e0a04 */
[----:B------:R-:W-:Y:S01]  /*06b0*/  IMAD.IADD R0, R5, 0x1, -R0 ;  /* 0x0000000105007824 */ /* 0x000fe200078e0a00 */
[----:B------:R-:W-:Y:S01]  /*06c0*/  IADD3 R70, R72, 0x400, RZ ;  /* 0x0000040048467810 */ /* 0x000fe20007ffe0ff */
[----:B------:R-:W-:Y:S01]  /*06d0*/  IMAD.IADD R5, R3, 0x1, R12 ;  /* 0x0000000103057824 */ /* 0x000fe200078e020c */
[----:B------:R-:W-:Y:S01]  /*06e0*/  PRMT R7, R4, 0x7710, RZ ;  /* 0x0000771004077816 */ /* 0x000fe200000000ff */
[----:B------:R-:W-:Y:S01]  /*06f0*/  IMAD.SHL.U32 R0, R0, 0x1000, RZ ;  /* 0x0000100000007824 */ /* 0x000fe200078e00ff */
[----:B------:R-:W-:Y:S01]  /*0700*/  LOP3.LUT R73, R71, R72, RZ, 0xfc, !PT ;  /* 0x0000004847497212 */ /* 0x000fe200078efcff */
[----:B------:R-:W-:Y:S01]  /*0710*/  IMAD.WIDE.U32 R2, R8, 0x10, RZ ;  /* 0x0000001008027825 */ /* 0x000fe200078e00ff */
[----:B------:R-:W-:-:S02]  /*0720*/  PRMT R10, R5, 0x9910, RZ ;  /* 0x00009910050a7816 */ /* 0x000fc400000000ff */
[----:B------:R-:W-:Y:S01]  /*0730*/  LOP3.LUT R5, R0, 0x18, R77, 0xf8, !PT ;  /* 0x0000001800057812 */ /* 0x000fe200078ef84d */
[----:B------:R-:W-:Y:S01]  /*0740*/  IMAD.IADD R6, R6, 0x1, R7 ;  /* 0x0000000106067824 */ /* 0x000fe200078e0207 */
[----:B------:R-:W-:Y:S01]  /*0750*/  SHF.R.S32.HI R12, RZ, 0x1f, R0 ;  /* 0x0000001fff0c7819 */ /* 0x000fe20000011400 */
[----:B------:R-:W-:Y:S01]  /*0760*/  IMAD.WIDE R66, R0, 0x2, RZ ;  /* 0x0000000200427825 */ /* 0x000fe200078e02ff */
[----:B------:R-:W-:Y:S02]  /*0770*/  LEA R8, P0, R5, c[0x0][0x160], 0x1 ;  /* 0x0000580005087a11 */ /* 0x000fe400078008ff */
[----:B------:R-:W-:Y:S01]  /*0780*/  PRMT R6, R6, 0x9910, RZ ;  /* 0x0000991006067816 */ /* 0x000fe200000000ff */
[----:B------:R-:W-:Y:S01]  /*0790*/  IMAD.SHL.U32 R10, R10, 0x1000, RZ ;  /* 0x000010000a0a7824 */ /* 0x000fe200078e00ff */
[----:B------:R-:W-:Y:S02]  /*07a0*/  LOP3.LUT R71, R70, R71, RZ, 0xfc, !PT ;  /* 0x0000004746477212 */ /* 0x000fe400078efcff */
[C---:B------:R-:W-:Y:S01]  /*07b0*/  LOP3.LUT R72, R9.reuse, R72, RZ, 0xfc, !PT ;  /* 0x0000004809487212 */ /* 0x040fe200078efcff */
[----:B------:R-:W-:Y:S01]  /*07c0*/  IMAD.SHL.U32 R0, R6, 0x1000, RZ ;  /* 0x0000100006007824 */ /* 0x000fe200078e00ff */
[----:B------:R-:W-:Y:S01]  /*07d0*/  LOP3.LUT R70, R9, R70, RZ, 0xfc, !PT ;  /* 0x0000004609467212 */ /* 0x000fe200078efcff */
[----:B------:R-:W-:Y:S01]  /*07e0*/  IMAD.WIDE R62, R10, 0x2, RZ ;  /* 0x000000020a3e7825 */ /* 0x000fe200078e02ff */
[----:B------:R-:W-:-:S02]  /*07f0*/  LEA.HI.X R9, R5, c[0x0][0x164], R12, 0x1, P0 ;  /* 0x0000590005097a11 */ /* 0x000fc400000f0c0c */
[--C-:B------:R-:W-:Y:S01]  /*0800*/  LOP3.LUT R12, R10, 0x18, R77.reuse, 0xf8, !PT ;  /* 0x000000180a0c7812 */ /* 0x100fe200078ef84d */
[----:B------:R-:W-:Y:S01]  /*0810*/  IMAD.WIDE R64, R0, 0x2, RZ ;  /* 0x0000000200407825 */ /* 0x000fe200078e02ff */
[C---:B------:R-:W-:Y:S02]  /*0820*/  LOP3.LUT R4, R2.reuse, R66, RZ, 0xfc, !PT ;  /* 0x0000004202047212 */ /* 0x040fe400078efcff */
[----:B------:R-:W-:Y:S01]  /*0830*/  LOP3.LUT R19, R2, R62, RZ, 0xfc, !PT ;  /* 0x0000003e02137212 */ /* 0x000fe200078efcff */
[----:B------:R-:W-:Y:S01]  /*0840*/  IMAD.WIDE R6, R5, R14, c[0x0][0x160] ;  /* 0x0000580005067625 */ /* 0x000fe200078e020e */
[----:B------:R-:W-:Y:S02]  /*0850*/  LOP3.LUT R5, R0, 0x18, R77, 0xf8, !PT ;  /* 0x0000001800057812 */ /* 0x000fe400078ef84d */
[----:B------:R-:W-:Y:S02]  /*0860*/  LOP3.LUT R18, R2, R64, RZ, 0xfc, !PT ;  /* 0x0000004002127212 */ /* 0x000fe400078efcff */
[C---:B------:R-:W-:Y:S01]  /*0870*/  LOP3.LUT R66, R3.reuse, R67, RZ, 0xfc, !PT ;  /* 0x0000004303427212 */ /* 0x040fe200078efcff */
[----:B------:R1:W-:Y:S01]  /*0880*/  LDGSTS.E.BYPASS.128 [R61+0x6000], [R6.64] ;  /* 0x06000000063d7fae */ /* 0x0003e2000b901c44 */
[----:B------:R-:W-:-:S02]  /*0890*/  LOP3.LUT R62, R3, R63, RZ, 0xfc, !PT ;  /* 0x0000003f033e7212 */ /* 0x000fc400078efcff */
[----:B------:R-:W-:Y:S01]  /*08a0*/  LOP3.LUT R64, R3, R65, RZ, 0xfc, !PT ;  /* 0x0000004103407212 */ /* 0x000fe200078efcff */
[CC--:B------:R-:W-:Y:S01]  /*08b0*/  IMAD.WIDE R2, R5.reuse, R14.reuse, c[0x0][0x168] ;  /* 0x00005a0005027625 */ /* 0x0c0fe200078e020e */
[----:B------:R-:W0:Y:S01]  /*08c0*/  LDGDEPBAR ;  /* 0x00000000000079af */ /* 0x000e220000000000 */
[----:B------:R-:W-:Y:S02]  /*08d0*/  SHF.R.S32.HI R13, RZ, 0x1f, R10 ;  /* 0x0000001fff0d7819 */ /* 0x000fe4000001140a */
[----:B------:R-:W-:Y:S01]  /*08e0*/  SHF.R.S32.HI R0, RZ, 0x1f, R0 ;  /* 0x0000001fff007819 */ /* 0x000fe20000011400 */
[----:B------:R2:W-:Y:S01]  /*08f0*/  LDGSTS.E.BYPASS.128 [R61], [R2.64] ;  /* 0x00000000023d7fae */ /* 0x0005e2000b901c44 */
[C---:B------:R-:W-:Y:S01]  /*0900*/  LEA R10, P0, R5.reuse, c[0x0][0x168], 0x1 ;  /* 0x00005a00050a7a11 */ /* 0x040fe200078008ff */
[C---:B-1----:R-:W-:Y:S01]  /*0910*/  IMAD.WIDE R6, R12.reuse, R14, c[0x0][0x168] ;  /* 0x00005a000c067625 */ /* 0x042fe200078e020e */
[C---:B------:R-:W-:Y:S01]  /*0920*/  LEA R16, P1, R12.reuse, c[0x0][0x168], 0x1 ;  /* 0x00005a000c107a11 */ /* 0x040fe200078208ff */
[----:B------:R-:W-:Y:S01]  /*0930*/  CS2R R14, SRZ ;  /* 0x00000000000e7805 */ /* 0x000fe2000001ff00 */
[----:B------:R-:W-:Y:S01]  /*0940*/  LEA.HI.X R11, R5, c[0x0][0x16c], R0, 0x1, P0 ;  /* 0x00005b00050b7a11 */ /* 0x000fe200000f0c00 */
[----:B------:R-:W-:Y:S01]  /*0950*/  IMAD.MOV.U32 R0, RZ, RZ, -0x1 ;  /* 0xffffffffff007424 */ /* 0x000fe200078e00ff */
[----:B------:R1:W-:Y:S01]  /*0960*/  LDGSTS.E.BYPASS.128 [R61+0x1000], [R6.64] ;  /* 0x01000000063d7fae */ /* 0x0003e2000b901c44 */
[----:B------:R-:W-:-:S02]  /*0970*/  LEA.HI.X R17, R12, c[0x0][0x16c], R13, 0x1, P1 ;  /* 0x00005b000c117a11 */ /* 0x000fc400008f0c0d */
[----:B------:R-:W-:Y:S01]  /*0980*/  IADD3 R4, P4, R4, c[0x0][0x160], RZ ;  /* 0x0000580004047a10 */ /* 0x000fe20007f9e0ff */
[----:B------:R-:W0:Y:S04]  /*0990*/  LDGDEPBAR ;  /* 0x00000000000079af */ /* 0x000e280000000000 */
[----:B------:R-:W-:Y:S01]  /*09a0*/  BAR.SYNC.DEFER_BLOCKING 0x0 ;  /* 0x0000000000007b1d */ /* 0x000fe20000010000 */
[----:B------:R-:W-:Y:S01]  /*09b0*/  IADD3 R63, P0, R19, c[0x0][0x168], RZ ;  /* 0x00005a00133f7a10 */ /* 0x000fe20007f1e0ff */
[----:B--2---:R-:W-:Y:S01]  /*09c0*/  IMAD.MOV.U32 R2, RZ, RZ, 0x2 ;  /* 0x00000002ff027424 */ /* 0x004fe200078e00ff */
[----:B------:R-:W-:Y:S01]  /*09d0*/  IADD3 R65, P2, R18, c[0x0][0x168], RZ ;  /* 0x00005a0012417a10 */ /* 0x000fe20007f5e0ff */
[----:B------:R-:W-:Y:S01]  /*09e0*/  IMAD.MOV.U32 R3, RZ, RZ, RZ ;  /* 0x000000ffff037224 */ /* 0x000fe200078e00ff */
[----:B------:R-:W-:Y:S01]  /*09f0*/  IADD3 R67, P5, R4, 0xc0, RZ ;  /* 0x000000c004437810 */ /* 0x000fe20007fbe0ff */
[----:B------:R-:W-:Y:S01]  /*0a00*/  CS2R R12, SRZ ;  /* 0x00000000000c7805 */ /* 0x000fe2000001ff00 */
[----:B------:R-:W-:Y:S01]  /*0a10*/  IADD3 R63, P1, R63, 0xc0, RZ ;  /* 0x000000c03f3f7810 */ /* 0x000fe20007f3e0ff */
[----:B------:R-:W-:Y:S01]  /*0a20*/  CS2R R18, SRZ ;  /* 0x0000000000127805 */ /* 0x000fe2000001ff00 */
[----:B------:R-:W-:-:S02]  /*0a30*/  IADD3 R65, P3, R65, 0xc0, RZ ;  /* 0x000000c041417810 */ /* 0x000fc40007f7e0ff */
[----:B------:R-:W-:Y:S02]  /*0a40*/  IADD3.X R66, RZ, c[0x0][0x164], R66, P5, P4 ;  /* 0x00005900ff427a10 */ /* 0x000fe40002fe8442 */
[----:B------:R-:W-:Y:S02]  /*0a50*/  IADD3.X R62, RZ, c[0x0][0x16c], R62, P1, P0 ;  /* 0x00005b00ff3e7a10 */ /* 0x000fe40000fe043e */
[----:B------:R-:W-:Y:S01]  /*0a60*/  IADD3.X R64, RZ, c[0x0][0x16c], R64, P3, P2 ;  /* 0x00005b00ff407a10 */ /* 0x000fe20001fe4440 */
[----:B------:R-:W-:Y:S01]  /*0a70*/  @!PT LDS RZ, [RZ] ;  /* 0x00000000fffff984 */ /* 0x000fe20000000800 */
[----:B------:R-:W-:Y:S01]  /*0a80*/  @!PT LDS RZ, [RZ] ;  /* 0x00000000fffff984 */ /* 0x000fe20000000800 */
[----:B------:R-:W-:Y:S01]  /*0a90*/  @!PT LDS RZ, [RZ] ;  /* 0x00000000fffff984 */ /* 0x000fe20000000800 */
[----:B------:R1:W-:Y:S04]  /*0aa0*/  LDGSTS.E.BYPASS.128 [R61+0x7000], [R8.64+0x40] ;  /* 0x07000040083d7fae */ /* 0x0003e8000b901c44 */
[----:B------:R-:W0:Y:S04]  /*0ab0*/  LDGDEPBAR ;  /* 0x00000000000079af */ /* 0x000e280000000000 */
[----:B------:R1:W-:Y:S04]  /*0ac0*/  LDGSTS.E.BYPASS.128 [R61+0x2000], [R10.64+0x40] ;  /* 0x020000400a3d7fae */ /* 0x0003e8000b901c44 */
[----:B------:R2:W-:Y:S04]  /*0ad0*/  LDGSTS.E.BYPASS.128 [R61+0x3000], [R16.64+0x40] ;  /* 0x03000040103d7fae */ /* 0x0005e8000b901c44 */
[----:B------:R-:W0:Y:S04]  /*0ae0*/  LDGDEPBAR ;  /* 0x00000000000079af */ /* 0x000e280000000000 */
[----:B------:R-:W-:Y:S06]  /*0af0*/  BAR.SYNC.DEFER_BLOCKING 0x0 ;  /* 0x0000000000007b1d */ /* 0x000fec0000010000 */
[----:B------:R-:W-:Y:S01]  /*0b00*/  @!PT LDS RZ, [RZ] ;  /* 0x00000000fffff984 */ /* 0x000fe20000000800 */
[----:B------:R-:W-:Y:S01]  /*0b10*/  @!PT LDS RZ, [RZ] ;  /* 0x00000000fffff984 */ /* 0x000fe20000000800 */
[----:B------:R-:W-:Y:S01]  /*0b20*/  @!PT LDS RZ, [RZ] ;  /* 0x00000000fffff984 */ /* 0x000fe20000000800 */
[----:B------:R1:W-:Y:S04]  /*0b30*/  LDGSTS.E.BYPASS.128 [R61+0x8000], [R8.64+0x80] ;  /* 0x08000080083d7fae */ /* 0x0003e8000b901c44 */
[----:B------:R-:W0:Y:S04]  /*0b40*/  LDGDEPBAR ;  /* 0x00000000000079af */ /* 0x000e280000000000 */
[----:B------:R1:W-:Y:S04]  /*0b50*/  LDGSTS.E.BYPASS.128 [R61+0x4000], [R10.64+0x80] ;  /* 0x040000800a3d7fae */ /* 0x0003e8000b901c44 */
[----:B------:R2:W-:Y:S04]  /*0b60*/  LDGSTS.E.BYPASS.128 [R61+0x5000], [R16.64+0x80] ;  /* 0x05000080103d7fae */ /* 0x0005e8000b901c44 */
[----:B------:R-:W0:Y:S01]  /*0b70*/  LDGDEPBAR ;  /* 0x00000000000079af */ /* 0x000e220000000000 */
[----:B-12---:R-:W-:-:S03]  /*0b80*/  CS2R R16, SRZ ;  /* 0x0000000000107805 */ /* 0x006fc6000001ff00 */
.L_x_0:
[----:B------:R-:W-:-:S04]  /*0b90*/  DEPBAR.LE SB0, 0x4 ;  /* 0x000081000000791a */ /* 0x000fc80000000000 */
[----:B------:R-:W-:Y:S02]  /*0ba0*/  IADD3 R0, R0, 0x1, RZ ;  /* 0x0000000100007810 */ /* 0x000fe40007ffe0ff */
[----:B------:R-:W-:Y:S01]  /*0bb0*/  IADD3 R2, R2, 0x1, RZ ;  /* 0x0000000102027810 */ /* 0x000fe20007ffe0ff */
[----:B------:R-:W-:Y:S01]  /*0bc0*/  BAR.SYNC.DEFER_BLOCKING 0x0 ;  /* 0x0000000000007b1d */ /* 0x000fe20000010000 */
[----:B------:R-:W-:Y:S02]  /*0bd0*/  ISETP.GE.AND P0, PT, R0, 0x3, PT ;  /* 0x000000030000780c */ /* 0x000fe40003f06270 */
[----:B------:R-:W-:Y:S02]  /*0be0*/  ISETP.GE.AND P1, PT, R2, 0x3, PT ;  /* 0x000000030200780c */ /* 0x000fe40003f26270 */
[----:B------:R-:W-:Y:S02]  /*0bf0*/  SEL R0, R0, RZ, !P0 ;  /* 0x000000ff00007207 */ /* 0x000fe40004000000 */
[----:B------:R-:W-:-:S02]  /*0c00*/  ISETP.GE.U32.AND P0, PT, R3, 0x7d, PT ;  /* 0x0000007d0300780c */ /* 0x000fc40003f06070 */
[C---:B------:R-:W-:Y:S01]  /*0c10*/  LEA R68, R0.reuse, 0x6000, 0xc ;  /* 0x0000600000447811 */ /* 0x040fe200078e60ff */
[----:B------:R-:W-:Y:S01]  /*0c20*/  IMAD R36, R0, 0x1000, R69 ;  /* 0x0000100000247824 */ /* 0x000fe200078e0245 */
[----:B------:R-:W-:Y:S02]  /*0c30*/  ISETP.GE.U32.AND.EX P0, PT, R60, RZ, PT, P0 ;  /* 0x000000ff3c00720c */ /* 0x000fe40003f06100 */
[----:B------:R-:W-:Y:S01]  /*0c40*/  SEL R2, R2, RZ, !P1 ;  /* 0x000000ff02027207 */ /* 0x000fe20004800000 */
[----:B------:R-:W-:Y:S02]  /*0c50*/  IMAD.SHL.U32 R36, R36, 0x2, RZ ;  /* 0x0000000224247824 */ /* 0x000fe400078e00ff */
[--C-:B------:R-:W-:Y:S02]  /*0c60*/  IMAD R28, R73, 0x2, R68.reuse ;  /* 0x00000002491c7824 */ /* 0x100fe400078e0244 */
[----:B------:R-:W-:Y:S01]  /*0c70*/  IMAD R24, R71, 0x2, R68 ;  /* 0x0000000247187824 */ /* 0x000fe200078e0244 */
[----:B------:R-:W-:Y:S04]  /*0c80*/  LDSM.16.M88.4 R4, [R36] ;  /* 0x000000002404783b */ /* 0x000fe80000000200 */
[----:B------:R-:W-:Y:S04]  /*0c90*/  LDSM.16.M88.4 R8, [R36+0x800] ;  /* 0x000800002408783b */ /* 0x000fe80000000200 */
[----:B------:R-:W-:Y:S04]  /*0ca0*/  LDSM.16.M88.4 R32, [R36+0x1000] ;  /* 0x001000002420783b */ /* 0x000fe80000000200 */
[----:B------:R-:W1:Y:S04]  /*0cb0*/  LDSM.16.M88.4 R28, [R28] ;  /* 0x000000001c1c783b */ /* 0x000e680000000200 */
[----:B------:R-:W2:Y:S04]  /*0cc0*/  LDSM.16.M88.4 R24, [R24] ;  /* 0x000000001818783b */ /* 0x000ea80000000200 */
[----:B------:R-:W3:Y:S01]  /*0cd0*/  LDSM.16.M88.4 R36, [R36+0x1800] ;  /* 0x001800002424783b */ /* 0x000ee20000000200 */
[-C--:B-1----:R-:W-:Y:S08]  /*0ce0*/  HMMA.16816.F32.BF16 R12, R28, R4.reuse, R12 ;  /* 0x000000041c0c723c */ /* 0x082ff0000004180c */
[----:B--2---:R-:W-:Y:S07]  /*0cf0*/  HMMA.16816.F32.BF16 R52, R24, R4, R52 ;  /* 0x000000041834723c */ /* 0x004fee0000041834 */
[----:B------:R-:W-:Y:S01]  /*0d00*/  IMAD.MOV.U32 R4, RZ, RZ, R67 ;  /* 0x000000ffff047224 */ /* 0x000fe200078e0043 */
[----:B------:R-:W-:Y:S01]  /*0d10*/  HMMA.16816.F32.BF16 R48, R28, R8, R48 ;  /* 0x000000081c30723c */ /* 0x000fe20000041830 */
[----:B------:R-:W-:Y:S01]  /*0d20*/  IMAD.MOV.U32 R5, RZ, RZ, R66 ;  /* 0x000000ffff057224 */ /* 0x000fe200078e0042 */
[----:B------:R-:W-:-:S05]  /*0d30*/  IADD3 R67, P3, R67, 0x40, RZ ;  /* 0x0000004043437810 */ /* 0x000fca0007f7e0ff */
[----:B------:R-:W-:Y:S01]  /*0d40*/  IMAD.X R66, RZ, RZ, R66, P3 ;  /* 0x000000ffff427224 */ /* 0x000fe200018e0642 */
[----:B------:R-:W-:Y:S07]  /*0d50*/  HMMA.16816.F32.BF16 R56, R24, R8, R56 ;  /* 0x000000081838723c */ /* 0x000fee0000041838 */
[----:B------:R-:W-:Y:S01]  /*0d60*/  IMAD R9, R2, 0x1000, R61 ;  /* 0x0000100002097824 */ /* 0x000fe200078e023d */
[-C--:B------:R-:W-:Y:S08]  /*0d70*/  HMMA.16816.F32.BF16 R44, R28, R32.reuse, R44 ;  /* 0x000000201c2c723c */ /* 0x080ff0000004182c */
[----:B------:R-:W-:Y:S08]  /*0d80*/  HMMA.16816.F32.BF16 R40, R24, R32, R40 ;  /* 0x000000201828723c */ /* 0x000ff00000041828 */
[-C--:B---3--:R-:W-:Y:S07]  /*0d90*/  HMMA.16816.F32.BF16 R20, R28, R36.reuse, R20 ;  /* 0x000000241c14723c */ /* 0x088fee0000041814 */
[--C-:B------:R-:W-:Y:S01]  /*0da0*/  IMAD R28, R72, 0x2, R68.reuse ;  /* 0x00000002481c7824 */ /* 0x100fe200078e0244 */
[----:B------:R-:W-:Y:S05]  /*0db0*/  HMMA.16816.F32.BF16 R16, R24, R36, R16 ;  /* 0x000000241810723c */ /* 0x000fea0000041810 */
[----:B------:R-:W1:Y:S02]  /*0dc0*/  LDSM.16.M88.4 R28, [R28] ;  /* 0x000000001c1c783b */ /* 0x000e640000000200 */
[----:B------:R-:W-:-:S06]  /*0dd0*/  IMAD R24, R70, 0x2, R68 ;  /* 0x0000000246187824 */ /* 0x000fcc00078e0244 */
[----:B------:R-:W2:Y:S04]  /*0de0*/  LDSM.16.M88.4 R24, [R24] ;  /* 0x000000001818783b */ /* 0x000ea80000000200 */
[----:B------:R-:W-:Y:S06]  /*0df0*/  BAR.SYNC.DEFER_BLOCKING 0x0 ;  /* 0x0000000000007b1d */ /* 0x000fec0000010000 */
[----:B------:R-:W-:Y:S01]  /*0e00*/  @!PT LDS RZ, [RZ] ;  /* 0x00000000fffff984 */ /* 0x000fe20000000800 */
[----:B------:R-:W-:Y:S01]  /*0e10*/  @!PT LDS RZ, [RZ] ;  /* 0x00000000fffff984 */ /* 0x000fe20000000800 */
[----:B------:R-:W-:Y:S01]  /*0e20*/  @!PT LDS RZ, [RZ] ;  /* 0x00000000fffff984 */ /* 0x000fe20000000800 */
[----:B------:R3:W-:Y:S01]  /*0e30*/  LDGSTS.E.BYPASS.128 [R9+0x6000], [R4.64], !P0 ;  /* 0x0600000004097fae */ /* 0x0007e2000c101c44 */
[-C--:B-1----:R-:W-:Y:S03]  /*0e40*/  HMMA.16816.F32.BF16 R12, R28, R6.reuse, R12 ;  /* 0x000000061c0c723c */ /* 0x082fe6000004180c */
[----:B------:R-:W0:Y:S05]  /*0e50*/  LDGDEPBAR ;  /* 0x00000000000079af */ /* 0x000e2a0000000000 */
[----:B--2---:R-:W-:Y:S01]  /*0e60*/  HMMA.16816.F32.BF16 R52, R24, R6, R52 ;  /* 0x000000061834723c */ /* 0x004fe20000041834 */
[----:B---3--:R-:W-:Y:S01]  /*0e70*/  IMAD.MOV.U32 R4, RZ, RZ, R65 ;  /* 0x000000ffff047224 */ /* 0x008fe200078e0041 */
[----:B------:R-:W-:Y:S01]  /*0e80*/  IADD3 R65, P2, R65, 0x40, RZ ;  /* 0x0000004041417810 */ /* 0x000fe20007f5e0ff */
[----:B------:R-:W-:-:S04]  /*0e90*/  IMAD.MOV.U32 R5, RZ, RZ, R64 ;  /* 0x000000ffff057224 */ /* 0x000fc800078e0040 */
[----:B------:R-:W-:Y:S01]  /*0ea0*/  IMAD R7, R2, 0x2000, R61 ;  /* 0x0000200002077824 */ /* 0x000fe200078e023d */
[----:B------:R-:W-:Y:S01]  /*0eb0*/  HMMA.16816.F32.BF16 R48, R28, R10, R48 ;  /* 0x0000000a1c30723c */ /* 0x000fe20000041830 */
[----:B------:R-:W-:-:S03]  /*0ec0*/  IMAD.X R64, RZ, RZ, R64, P2 ;  /* 0x000000ffff407224 */ /* 0x000fc600010e0640 */
[----:B------:R1:W-:Y:S04]  /*0ed0*/  LDGSTS.E.BYPASS.128 [R7], [R4.64], !P0 ;  /* 0x0000000004077fae */ /* 0x0003e8000c101c44 */
[----:B------:R-:W-:Y:S01]  /*0ee0*/  HMMA.16816.F32.BF16 R44, R28, R34, R44 ;  /* 0x000000221c2c723c */ /* 0x000fe2000004182c */
[----:B-1----:R-:W-:Y:S01]  /*0ef0*/  IMAD.MOV.U32 R4, RZ, RZ, R63 ;  /* 0x000000ffff047224 */ /* 0x002fe200078e003f */
[----:B------:R-:W-:Y:S01]  /*0f00*/  IADD3 R63, P1, R63, 0x40, RZ ;  /* 0x000000403f3f7810 */ /* 0x000fe20007f3e0ff */
[----:B------:R-:W-:-:S05]  /*0f10*/  IMAD.MOV.U32 R5, RZ, RZ, R62 ;  /* 0x000000ffff057224 */ /* 0x000fca00078e003e */
[----:B------:R-:W-:Y:S01]  /*0f20*/  HMMA.16816.F32.BF16 R20, R28, R38, R20 ;  /* 0x000000261c14723c */ /* 0x000fe20000041814 */
[----:B------:R-:W-:Y:S01]  /*0f30*/  IMAD.X R62, RZ, RZ, R62, P1 ;  /* 0x000000ffff3e7224 */ /* 0x000fe200008e063e */
[----:B------:R1:W-:Y:S01]  /*0f40*/  LDGSTS.E.BYPASS.128 [R7+0x1000], [R4.64], !P0 ;  /* 0x0100000004077fae */ /* 0x0003e2000c101c44 */
[----:B------:R-:W-:-:S05]  /*0f50*/  IADD3 R3, P0, R3, 0x1, RZ ;  /* 0x0000000103037810 */ /* 0x000fca0007f1e0ff */
[----:B------:R-:W-:Y:S01]  /*0f60*/  HMMA.16816.F32.BF16 R56, R24, R10, R56 ;  /* 0x0000000a1838723c */ /* 0x000fe20000041838 */
[----:B------:R-:W0:Y:S01]  /*0f70*/  LDGDEPBAR ;  /* 0x00000000000079af */ /* 0x000e220000000000 */
[----:B------:R-:W-:Y:S01]  /*0f80*/  IMAD.X R60, RZ, RZ, R60, P0 ;  /* 0x000000ffff3c7224 */ /* 0x000fe200000e063c */
[----:B------:R-:W-:-:S04]  /*0f90*/  ISETP.NE.U32.AND P0, PT, R3, 0x80, PT ;  /* 0x000000800300780c */ /* 0x000fc80003f05070 */
[----:B------:R-:W-:Y:S01]  /*0fa0*/  ISETP.NE.AND.EX P0, PT, R60, RZ, PT, P0 ;  /* 0x000000ff3c00720c */ /* 0x000fe20003f05300 */
[C---:B------:R-:W-:Y:S08]  /*0fb0*/  HMMA.16816.F32.BF16 R40, R24.reuse, R34, R40 ;  /* 0x000000221828723c */ /* 0x040ff00000041828 */
[----:B------:R-:W-:Y:S04]  /*0fc0*/  HMMA.16816.F32.BF16 R16, R24, R38, R16 ;  /* 0x000000261810723c */ /* 0x000fe80000041810 */
[----:B-1----:R-:W-:Y:S05]  /*0fd0*/  @P0 BRA `(.L_x_0) ;  /* 0xfffffbb000000947 */ /* 0x002fea000383ffff */
[C---:B------:R-:W-:Y:S01]  /*0fe0*/  IMAD.SHL.U32 R2, R76.reuse, 0x20, RZ ;  /* 0x000000204c027824 */ /* 0x040fe200078e00ff */
[C---:B------:R-:W-:Y:S01]  /*0ff0*/  LOP3.LUT R8, R76.reuse, 0x10, RZ, 0xc0, !PT ;  /* 0x000000104c087812 */ /* 0x040fe200078ec0ff */
[----:B------:R-:W-:Y:S01]  /*1000*/  IMAD.SHL.U32 R0, R76, 0x2, RZ ;  /* 0x000000024c007824 */ /* 0x000fe200078e00ff */
[----:B------:R-:W-:-:S04]  /*1010*/  DEPBAR.LE SB0, 0x0 ;  /* 0x000080000000791a */ /* 0x000fc80000000000 */
[----:B------:R-:W-:Y:S02]  /*1020*/  LOP3.LUT R3, R2, 0x180, RZ, 0xc0, !PT ;  /* 0x0000018002037812 */ /* 0x000fe400078ec0ff */
[----:B------:R-:W-:Y:S02]  /*1030*/  SHF.R.U32.HI R5, RZ, 0x3, R77 ;  /* 0x00000003ff057819 */ /* 0x000fe4000001164d */
[----:B------:R-:W-:Y:S02]  /*1040*/  LOP3.LUT R0, R3, 0x6, R0, 0xf8, !PT ;  /* 0x0000000603007812 */ /* 0x000fe400078ef800 */
[----:B------:R-:W-:Y:S02]  /*1050*/  LOP3.LUT R3, R77, 0x7f8, RZ, 0xc0, !PT ;  /* 0x000007f84d037812 */ /* 0x000fe400078ec0ff */
[----:B------:R-:W-:Y:S01]  /*1060*/  LOP3.LUT R6, R5, 0xf0, RZ, 0xc0, !PT ;  /* 0x000000f005067812 */ /* 0x000fe200078ec0ff */
[----:B------:R-:W-:Y:S01]  /*1070*/  IMAD R0, R8, 0x20, R0 ;  /* 0x0000002008007824 */ /* 0x000fe200078e0200 */
[----:B------:R-:W-:-:S02]  /*1080*/  LOP3.LUT R8, R76, 0x80, RZ, 0xc0, !PT ;  /* 0x000000804c087812 */ /* 0x000fc400078ec0ff */
[C---:B------:R-:W-:Y:S01]  /*1090*/  LOP3.LUT R2, R3.reuse, 0x800, RZ, 0xfc, !PT ;  /* 0x0000080003027812 */ /* 0x040fe200078efcff */
[----:B------:R-:W-:Y:S01]  /*10a0*/  IMAD R6, R3, 0x2, R6 ;  /* 0x0000000203067824 */ /* 0x000fe200078e0206 */
[----:B------:R-:W-:Y:S01]  /*10b0*/  F2FP.BF16.PACK_AB R25, R13, R12 ;  /* 0x0000000c0d19723e */ /* 0x000fe200000010ff */
[----:B------:R-:W-:Y:S01]  /*10c0*/  IMAD R0, R8, 0x10, R0 ;  /* 0x0000001008007824 */ /* 0x000fe200078e0200 */
[----:B------:R-:W-:Y:S02]  /*10d0*/  SHF.R.U32.HI R8, RZ, 0x2, R76 ;  /* 0x00000002ff087819 */ /* 0x000fe4000001164c */
[----:B------:R-:W-:Y:S02]  /*10e0*/  SHF.R.U32.HI R7, RZ, 0x3, R2 ;  /* 0x00000003ff077819 */ /* 0x000fe40000011602 */
[----:B------:R-:W-:Y:S02]  /*10f0*/  LOP3.LUT R8, R8, 0x18, RZ, 0xc0, !PT ;  /* 0x0000001808087812 */ /* 0x000fe400078ec0ff */
[----:B------:R-:W-:-:S02]  /*1100*/  IADD3 R4, R0, 0x400, RZ ;  /* 0x0000040000047810 */ /* 0x000fc40007ffe0ff */
[----:B------:R-:W-:Y:S02]  /*1110*/  LOP3.LUT R2, R8, R0, RZ, 0xfc, !PT ;  /* 0x0000000008027212 */ /* 0x000fe400078efcff */
[----:B------:R-:W-:Y:S02]  /*1120*/  SHF.R.U32.HI R4, RZ, 0x3, R4 ;  /* 0x00000003ff047819 */ /* 0x000fe40000011604 */
[----:B------:R-:W-:Y:S01]  /*1130*/  F2FP.BF16.PACK_AB R29, R17, R16 ;  /* 0x00000010111d723e */ /* 0x000fe200000010ff */
[----:B------:R-:W-:Y:S01]  /*1140*/  IMAD.SHL.U32 R5, R2, 0x2, RZ ;  /* 0x0000000202057824 */ /* 0x000fe200078e00ff */
[----:B------:R-:W-:Y:S02]  /*1150*/  LOP3.LUT R4, R4, 0x1f0, RZ, 0xc0, !PT ;  /* 0x000001f004047812 */ /* 0x000fe400078ec0ff */
[----:B------:R-:W-:Y:S01]  /*1160*/  F2FP.BF16.PACK_AB R27, R15, R14 ;  /* 0x0000000e0f1b723e */ /* 0x000fe200000010ff */
[----:B------:R-:W-:Y:S01]  /*1170*/  BAR.SYNC.DEFER_BLOCKING 0x0 ;  /* 0x0000000000007b1d */ /* 0x000fe20000010000 */
[----:B------:R-:W-:Y:S01]  /*1180*/  LEA.HI R2, R0, R5, RZ, 0x1d ;  /* 0x0000000500027211 */ /* 0x000fe200078fe8ff */
[----:B------:R-:W-:Y:S01]  /*1190*/  IMAD.IADD R16, R5, 0x1, R4 ;  /* 0x0000000105107824 */ /* 0x000fe200078e0204 */
[----:B------:R-:W-:-:S02]  /*11a0*/  F2FP.BF16.PACK_AB R49, R49, R48 ;  /* 0x000000303131723e */ /* 0x000fc400000010ff */
[----:B------:R-:W-:Y:S02]  /*11b0*/  F2FP.BF16.PACK_AB R51, R51, R50 ;  /* 0x000000323333723e */ /* 0x000fe400000010ff */
[----:B------:R-:W-:Y:S02]  /*11c0*/  F2FP.BF16.PACK_AB R45, R45, R44 ;  /* 0x0000002c2d2d723e */ /* 0x000fe400000010ff */
[----:B------:R-:W-:Y:S02]  /*11d0*/  F2FP.BF16.PACK_AB R47, R47, R46 ;  /* 0x0000002e2f2f723e */ /* 0x000fe400000010ff */
[----:B------:R-:W-:Y:S02]  /*11e0*/  F2FP.BF16.PACK_AB R21, R21, R20 ;  /* 0x000000141515723e */ /* 0x000fe400000010ff */
[----:B------:R-:W-:Y:S02]  /*11f0*/  F2FP.BF16.PACK_AB R23, R23, R22 ;  /* 0x000000161717723e */ /* 0x000fe400000010ff */
[----:B------:R-:W-:-:S02]  /*1200*/  LOP3.LUT R8, R7, 0x1f0, RZ, 0xc0, !PT ;  /* 0x000001f007087812 */ /* 0x000fc400078ec0ff */
[----:B------:R-:W-:Y:S02]  /*1210*/  F2FP.BF16.PACK_AB R53, R53, R52 ;  /* 0x000000343535723e */ /* 0x000fe400000010ff */
[----:B------:R-:W-:Y:S01]  /*1220*/  F2FP.BF16.PACK_AB R55, R55, R54 ;  /* 0x000000363737723e */ /* 0x000fe200000010ff */
[----:B------:R-:W-:Y:S01]  /*1230*/  IMAD R20, R3, 0x2, R8 ;  /* 0x0000000203147824 */ /* 0x000fe200078e0208 */
[----:B------:R-:W-:Y:S02]  /*1240*/  F2FP.BF16.PACK_AB R57, R57, R56 ;  /* 0x000000383939723e */ /* 0x000fe400000010ff */
[----:B------:R-:W-:Y:S01]  /*1250*/  F2FP.BF16.PACK_AB R59, R59, R58 ;  /* 0x0000003a3b3b723e */ /* 0x000fe200000010ff */
[----:B------:R-:W-:Y:S01]  /*1260*/  STS [R2], R25 ;  /* 0x0000001902007388 */ /* 0x000fe20000000800 */
[----:B------:R-:W-:Y:S02]  /*1270*/  F2FP.BF16.PACK_AB R41, R41, R40 ;  /* 0x000000282929723e */ /* 0x000fe400000010ff */
[----:B------:R-:W-:Y:S01]  /*1280*/  F2FP.BF16.PACK_AB R43, R43, R42 ;  /* 0x0000002a2b2b723e */ /* 0x000fe200000010ff */
[----:B------:R-:W-:Y:S01]  /*1290*/  STS [R16+0x800], R27 ;  /* 0x0008001b10007388 */ /* 0x000fe20000000800 */
[----:B------:R-:W-:-:S02]  /*12a0*/  F2FP.BF16.PACK_AB R19, R19, R18 ;  /* 0x000000121313723e */ /* 0x000fc400000010ff */
[----:B------:R-:W-:Y:S01]  /*12b0*/  SHF.R.U32.HI R0, RZ, 0x4, R76 ;  /* 0x00000004ff007819 */ /* 0x000fe2000001164c */
[----:B------:R-:W-:Y:S01]  /*12c0*/  STS [R2+0x40], R49 ;  /* 0x0000403102007388 */ /* 0x000fe20000000800 */
[----:B------:R-:W-:Y:S02]  /*12d0*/  LOP3.LUT R74, R74, 0x78, R77, 0xf8, !PT ;  /* 0x000000784a4a7812 */ /* 0x000fe400078ef84d */
[----:B------:R-:W-:Y:S01]  /*12e0*/  SGXT.U32 R0, R0, 0x4 ;  /* 0x000000040000781a */ /* 0x000fe20000000000 */
[----:B------:R-:W-:Y:S01]  /*12f0*/  STS [R16+0x840], R51 ;  /* 0x0008403310007388 */ /* 0x000fe20000000800 */
[----:B------:R-:W-:Y:S02]  /*1300*/  ISETP.GE.AND P0, PT, R74, 0x1000, PT ;  /* 0x000010004a00780c */ /* 0x000fe40003f06270 */
[----:B------:R-:W-:Y:S01]  /*1310*/  LOP3.LUT R75, R0, R75, RZ, 0xfc, !PT ;  /* 0x0000004b004b7212 */ /* 0x000fe200078efcff */
[----:B------:R-:W-:Y:S03]  /*1320*/  STS [R2+0x80], R45 ;  /* 0x0000802d02007388 */ /* 0x000fe60000000800 */
[C---:B------:R-:W-:Y:S01]  /*1330*/  LOP3.LUT R17, R75.reuse, 0x10, RZ, 0xfc, !PT ;  /* 0x000000104b117812 */ /* 0x040fe200078efcff */
[----:B------:R-:W-:Y:S01]  /*1340*/  STS [R16+0x880], R47 ;  /* 0x0008802f10007388 */ /* 0x000fe20000000800 */
[----:B------:R-:W-:-:S02]  /*1350*/  LOP3.LUT R3, R75, 0x20, RZ, 0xfc, !PT ;  /* 0x000000204b037812 */ /* 0x000fc400078efcff */
[----:B------:R-:W-:Y:S01]  /*1360*/  ISETP.LT.AND P1, PT, R75, 0x200, !P0 ;  /* 0x000002004b00780c */ /* 0x000fe20004721270 */
[----:B------:R1:W-:Y:S01]  /*1370*/  STS [R2+0xc0], R21 ;  /* 0x0000c01502007388 */ /* 0x0003e20000000800 */
[C---:B------:R-:W-:Y:S01]  /*1380*/  ISETP.LT.AND P2, PT, R17.reuse, 0x200, !P0 ;  /* 0x000002001100780c */ /* 0x040fe20004741270 */
[--C-:B------:R-:W-:Y:S01]  /*1390*/  IMAD R17, R17, 0x1000, R74.reuse ;  /* 0x0000100011117824 */ /* 0x100fe200078e024a */
[C---:B------:R-:W-:Y:S01]  /*13a0*/  ISETP.LT.AND P3, PT, R3.reuse, 0x200, !P0 ;  /* 0x000002000300780c */ /* 0x040fe20004761270 */
[----:B------:R2:W-:Y:S01]  /*13b0*/  STS [R16+0x8c0], R23 ;  /* 0x0008c01710007388 */ /* 0x0005e20000000800 */
[----:B------:R-:W-:-:S03]  /*13c0*/  IMAD R18, R3, 0x1000, R74 ;  /* 0x0000100003127824 */ /* 0x000fc600078e024a */
[----:B------:R-:W-:Y:S01]  /*13d0*/  BAR.SYNC.DEFER_BLOCKING 0x0 ;  /* 0x0000000000007b1d */ /* 0x000fe20000010000 */
[----:B-1----:R-:W-:-:S04]  /*13e0*/  LOP3.LUT R21, R75, 0x30, RZ, 0xfc, !PT ;  /* 0x000000304b157812 */ /* 0x002fc800078efcff */
[----:B------:R-:W-:Y:S01]  /*13f0*/  ISETP.LT.AND P0, PT, R21, 0x200, !P0 ;  /* 0x000002001500780c */ /* 0x000fe20004701270 */
[----:B--2---:R-:W-:Y:S01]  /*1400*/  IMAD.MOV.U32 R23, RZ, RZ, 0x2 ;  /* 0x00000002ff177424 */ /* 0x004fe200078e00ff */
[----:B------:R-:W1:Y:S04]  /*1410*/  LDS.128 R12, [R6] ;  /* 0x00000000060c7984 */ /* 0x000e680000000c00 */
[----:B------:R-:W2:Y:S04]  /*1420*/  LDS.128 R8, [R20+0x1000] ;  /* 0x0010000014087984 */ /* 0x000ea80000000c00 */
[----:B------:R-:W-:Y:S06]  /*1430*/  BAR.SYNC.DEFER_BLOCKING 0x0 ;  /* 0x0000000000007b1d */ /* 0x000fec0000010000 */
[----:B------:R-:W-:Y:S04]  /*1440*/  STS [R2], R53 ;  /* 0x0000003502007388 */ /* 0x000fe80000000800 */
[----:B------:R-:W-:Y:S04]  /*1450*/  STS [R16+0x800], R55 ;  /* 0x0008003710007388 */ /* 0x000fe80000000800 */
[----:B------:R-:W-:Y:S04]  /*1460*/  STS [R2+0x40], R57 ;  /* 0x0000403902007388 */ /* 0x000fe80000000800 */
[----:B------:R-:W-:Y:S04]  /*1470*/  STS [R16+0x840], R59 ;  /* 0x0008403b10007388 */ /* 0x000fe80000000800 */
[----:B------:R-:W-:Y:S04]  /*1480*/  STS [R2+0x80], R41 ;  /* 0x0000802902007388 */ /* 0x000fe80000000800 */
[----:B------:R-:W-:Y:S04]  /*1490*/  STS [R16+0x880], R43 ;  /* 0x0008802b10007388 */ /* 0x000fe80000000800 */
[----:B------:R3:W-:Y:S04]  /*14a0*/  STS [R2+0xc0], R29 ;  /* 0x0000c01d02007388 */ /* 0x0007e80000000800 */
[----:B------:R4:W-:Y:S04]  /*14b0*/  STS [R16+0x8c0], R19 ;  /* 0x0008c01310007388 */ /* 0x0009e80000000800 */
[----:B------:R-:W-:Y:S01]  /*14c0*/  BAR.SYNC.DEFER_BLOCKING 0x0 ;  /* 0x0000000000007b1d */ /* 0x000fe20000010000 */
[----:B---3--:R-:W-:-:S04]  /*14d0*/  IMAD R2, R75, 0x1000, R74 ;  /* 0x000010004b027824 */ /* 0x008fc800078e024a */
[----:B------:R-:W-:-:S04]  /*14e0*/  IMAD.WIDE R2, R2, R23, c[0x0][0x170] ;  /* 0x00005c0002027625 */ /* 0x000fc800078e0217 */
[----:B----4-:R-:W-:-:S04]  /*14f0*/  IMAD.WIDE R16, R17, R23, c[0x0][0x170] ;  /* 0x00005c0011107625 */ /* 0x010fc800078e0217 */
[----:B------:R-:W-:Y:S01]  /*1500*/  IMAD.WIDE R18, R18, R23, c[0x0][0x170] ;  /* 0x00005c0012127625 */ /* 0x000fe200078e0217 */
[----:B------:R-:W3:Y:S04]  /*1510*/  LDS.128 R4, [R6] ;  /* 0x0000000006047984 */ /* 0x000ee80000000c00 */
[----:B-1----:R1:W-:Y:S04]  /*1520*/  @P1 STG.E.128 [R2.64], R12 ;  /* 0x0000000c02001986 */ /* 0x0023e8000c101d04 */
[----:B--2---:R1:W-:Y:S04]  /*1530*/  @P2 STG.E.128 [R16.64], R8 ;  /* 0x0000000810002986 */ /* 0x0043e8000c101d04 */
[----:B---3--:R1:W-:Y:S01]  /*1540*/  @P3 STG.E.128 [R18.64], R4 ;  /* 0x0000000412003986 */ /* 0x0083e2000c101d04 */
[----:B------:R-:W-:Y:S05]  /*1550*/  @!P0 EXIT ;  /* 0x000000000000894d */ /* 0x000fea0003800000 */
[----:B-1----:R-:W1:Y:S01]  /*1560*/  LDS.128 R4, [R20+0x1000] ;  /* 0x0010000014047984 */ /* 0x002e620000000c00 */
[----:B------:R-:W-:-:S04]  /*1570*/  IMAD R2, R21, 0x1000, R74 ;  /* 0x0000100015027824 */ /* 0x000fc800078e024a */
[----:B------:R-:W-:-:S05]  /*1580*/  IMAD.WIDE R2, R2, R23, c[0x0][0x170] ;  /* 0x00005c0002027625 */ /* 0x000fca00078e0217 */
[----:B-1----:R-:W-:Y:S01]  /*1590*/  STG.E.128 [R2.64], R4 ;  /* 0x0000000402007986 */ /* 0x002fe2000c101d04 */
[----:B------:R-:W-:Y:S05]  /*15a0*/  EXIT ;  /* 0x000000000000794d */ /* 0x000fea0003800000 */
.L_x_1:
[----:B------:R-:W-:-:S00]  /*15b0*/  BRA `(.L_x_1) ;  /* 0xfffffff000007947 */ /* 0x000fc0000383ffff */
[----:B------:R-:W-:-:S00]  /*15c0*/  NOP ;  /* 0x0000000000007918 */ /* 0x000fc00000000000 */
        /* <DEDUP_REMOVED lines=11> */
.L_x_2:


//--------------------- .nv.shared.triton_mm      --------------------------
	.section	.nv.shared.triton_mm,"aw",@nobits
	.sectionflags	@""
	.align	16
